//
// Generated by NVIDIA NVVM Compiler
//
// Compiler Build ID: CL-36424714
// Cuda compilation tools, release 13.0, V13.0.88
// Based on NVVM 20.0.0
//

.version 9.0
.target sm_100
.address_size 64

	// .globl	_Z4tickPiS_i

.visible .entry _Z4tickPiS_i(
	.param .u64 .ptr .align 1 _Z4tickPiS_i_param_0,
	.param .u64 .ptr .align 1 _Z4tickPiS_i_param_1,
	.param .u32 _Z4tickPiS_i_param_2
)
{
	.reg .pred 	%p<6>;
	.reg .b32 	%r<40>;
	.reg .b64 	%rd<22>;

	ld.param.u64 	%rd4, [_Z4tickPiS_i_param_0];
	ld.param.u64 	%rd3, [_Z4tickPiS_i_param_1];
	ld.param.u32 	%r3, [_Z4tickPiS_i_param_2];
	cvta.to.global.u64 	%rd1, %rd4;
	mov.u32 	%r1, %ctaid.x;
	mov.u32 	%r2, %tid.x;
	mad.lo.s32 	%r4, %r3, %r1, %r3;
	cvt.s64.s32 	%rd5, %r4;
	cvt.u64.u32 	%rd6, %r2;
	add.s64 	%rd2, %rd5, %rd6;
	shl.b64 	%rd7, %rd2, 2;
	add.s64 	%rd8, %rd1, %rd7;
	ld.global.u32 	%r5, [%rd8+4];
	setp.eq.s32 	%p4, %r5, 0;
	@%p4 bra 	$L__BB0_2;
	mad.lo.s32 	%r6, %r3, %r1, %r2;
	mul.wide.s32 	%rd9, %r6, 4;
	add.s64 	%rd10, %rd1, %rd9;
	ld.global.u32 	%r7, [%rd10];
	ld.global.u32 	%r8, [%rd10+4];
	add.s32 	%r9, %r8, %r7;
	ld.global.u32 	%r10, [%rd10+8];
	add.s32 	%r11, %r10, %r9;
	mul.wide.s32 	%rd11, %r3, 4;
	add.s64 	%rd12, %rd10, %rd11;
	ld.global.u32 	%r12, [%rd12];
	add.s32 	%r13, %r12, %r11;
	ld.global.u32 	%r14, [%rd12+8];
	add.s32 	%r15, %r14, %r13;
	add.s64 	%rd13, %rd12, %rd11;
	ld.global.u32 	%r16, [%rd13];
	add.s32 	%r17, %r16, %r15;
	ld.global.u32 	%r18, [%rd13+4];
	add.s32 	%r19, %r18, %r17;
	ld.global.u32 	%r20, [%rd13+8];
	add.s32 	%r21, %r20, %r19;
	and.b32  	%r22, %r21, -2;
	setp.eq.s32 	%p5, %r22, 2;
	bra.uni 	$L__BB0_3;
$L__BB0_2:
	mad.lo.s32 	%r23, %r3, %r1, %r2;
	mul.wide.s32 	%rd14, %r23, 4;
	add.s64 	%rd15, %rd1, %rd14;
	ld.global.u32 	%r24, [%rd15];
	ld.global.u32 	%r25, [%rd15+4];
	add.s32 	%r26, %r25, %r24;
	ld.global.u32 	%r27, [%rd15+8];
	add.s32 	%r28, %r27, %r26;
	mul.wide.s32 	%rd16, %r3, 4;
	add.s64 	%rd17, %rd15, %rd16;
	ld.global.u32 	%r29, [%rd17];
	add.s32 	%r30, %r29, %r28;
	ld.global.u32 	%r31, [%rd17+8];
	add.s32 	%r32, %r31, %r30;
	add.s64 	%rd18, %rd17, %rd16;
	ld.global.u32 	%r33, [%rd18];
	add.s32 	%r34, %r33, %r32;
	ld.global.u32 	%r35, [%rd18+4];
	add.s32 	%r36, %r35, %r34;
	ld.global.u32 	%r37, [%rd18+8];
	add.s32 	%r38, %r37, %r36;
	setp.eq.s32 	%p5, %r38, 3;
$L__BB0_3:
	selp.u32 	%r39, 1, 0, %p5;
	cvta.to.global.u64 	%rd19, %rd3;
	add.s64 	%rd21, %rd19, %rd7;
	st.global.u32 	[%rd21+4], %r39;
	ret;

}


// ===== COMPILED SASS (sm_100) =====

	.target	sm_100

	.elftype	@"ET_EXEC"


//--------------------- .note.nv.tkinfo           --------------------------
	.section	.note.nv.tkinfo,"",@"SHT_NOTE"
	.sectionflags	@"SHF_NOTE_NV_TKINFO"
	.tkinfo
        /*0018*/ 	.word	0x00000002
        /*0030*/ 	.string	""
        /*0030*/ 	.string	"ptxas"
        /*0030*/ 	.string	"Cuda compilation tools, release 13.0, V13.0.88"
        /*0030*/ 	.string	"Build cuda_13.0.r13.0/compiler.36424714_0"
        /*0030*/ 	.string	"-arch sm_100 -m 64 "



//--------------------- .note.nv.cuinfo           --------------------------
	.section	.note.nv.cuinfo,"",@"SHT_NOTE"
	.sectionflags	@"SHF_NOTE_NV_CUINFO"
        /*0018*/ 	.short	0x0002
        /*001a*/ 	.short	0x0064
        /*001c*/ 	.short	0x0082
	.zero		2


//--------------------- .nv.info                  --------------------------
	.section	.nv.info,"",@"SHT_CUDA_INFO"
	.align	4


	//----- nvinfo : EIATTR_REGCOUNT
	.align		4
        /*0000*/ 	.byte	0x04, 0x2f
        /*0002*/ 	.short	(.L_1 - .L_0)
	.align		4
.L_0:
        /*0004*/ 	.word	index@(_Z4tickPiS_i)
        /*0008*/ 	.word	0x00000015


	//----- nvinfo : EIATTR_FRAME_SIZE
	.align		4
.L_1:
        /*000c*/ 	.byte	0x04, 0x11
        /*000e*/ 	.short	(.L_3 - .L_2)
	.align		4
.L_2:
        /*0010*/ 	.word	index@(_Z4tickPiS_i)
        /*0014*/ 	.word	0x00000000


	//----- nvinfo : EIATTR_MIN_STACK_SIZE
	.align		4
.L_3:
        /*0018*/ 	.byte	0x04, 0x12
        /*001a*/ 	.short	(.L_5 - .L_4)
	.align		4
.L_4:
        /*001c*/ 	.word	index@(_Z4tickPiS_i)
        /*0020*/ 	.word	0x00000000
.L_5:


//--------------------- .nv.compat                --------------------------
	.section	.nv.compat,"",@"SHT_CUDA_COMPAT_INFO"
	.align	4
        /*0000*/ 	.byte	0x02, 0x09, 0x00, 0x00, 0x02, 0x02, 0x01, 0x00, 0x02, 0x05, 0x05, 0x00, 0x03, 0x07, 0x01, 0x01
        /*0010*/ 	.byte	0x02, 0x03, 0x00, 0x00, 0x02, 0x06, 0x01, 0x00, 0x04, 0x0b, 0x08, 0x00, 0x09, 0x00, 0x00, 0x00
        /*0020*/ 	.byte	0x00, 0x00, 0x00, 0x00


//--------------------- .nv.info._Z4tickPiS_i     --------------------------
	.section	.nv.info._Z4tickPiS_i,"",@"SHT_CUDA_INFO"
	.sectionflags	@""
	.align	4


	//----- nvinfo : EIATTR_CUDA_API_VERSION
	.align		4
        /*0000*/ 	.byte	0x04, 0x37
        /*0002*/ 	.short	(.L_7 - .L_6)
.L_6:
        /*0004*/ 	.word	0x00000082


	//----- nvinfo : EIATTR_KPARAM_INFO
	.align		4
.L_7:
        /*0008*/ 	.byte	0x04, 0x17
        /*000a*/ 	.short	(.L_9 - .L_8)
.L_8:
        /*000c*/ 	.word	0x00000000
        /*0010*/ 	.short	0x0002
        /*0012*/ 	.short	0x0010
        /*0014*/ 	.byte	0x00, 0xf0, 0x11, 0x00


	//----- nvinfo : EIATTR_KPARAM_INFO
	.align		4
.L_9:
        /*0018*/ 	.byte	0x04, 0x17
        /*001a*/ 	.short	(.L_11 - .L_10)
.L_10:
        /*001c*/ 	.word	0x00000000
        /*0020*/ 	.short	0x0001
        /*0022*/ 	.short	0x0008
        /*0024*/ 	.byte	0x00, 0xf5, 0x21, 0x00


	//----- nvinfo : EIATTR_KPARAM_INFO
	.align		4
.L_11:
        /*0028*/ 	.byte	0x04, 0x17
        /*002a*/ 	.short	(.L_13 - .L_12)
.L_12:
        /*002c*/ 	.word	0x00000000
        /*0030*/ 	.short	0x0000
        /*0032*/ 	.short	0x0000
        /*0034*/ 	.byte	0x00, 0xf5, 0x21, 0x00


	//----- nvinfo : EIATTR_SPARSE_MMA_MASK
	.align		4
.L_13:
        /*0038*/ 	.byte	0x03, 0x50
        /*003a*/ 	.short	0x0000


	//----- nvinfo : EIATTR_MAXREG_COUNT
	.align		4
        /*003c*/ 	.byte	0x03, 0x1b
        /*003e*/ 	.short	0x00ff


	//----- nvinfo : EIATTR_MERCURY_ISA_VERSION
	.align		4
        /*0040*/ 	.byte	0x03, 0x5f
        /*0042*/ 	.short	0x0101


	//----- nvinfo : EIATTR_VRC_CTA_INIT_COUNT
	.align		4
        /*0044*/ 	.byte	0x02, 0x4a
	.zero		1
	.zero		1


	//----- nvinfo : EIATTR_EXIT_INSTR_OFFSETS
	.align		4
        /*0048*/ 	.byte	0x04, 0x1c
        /*004a*/ 	.short	(.L_15 - .L_14)


	//   ....[0]....
.L_14:
        /*004c*/ 	.word	0x00000280


	//----- nvinfo : EIATTR_CBANK_PARAM_SIZE
	.align		4
.L_15:
        /*0050*/ 	.byte	0x03, 0x19
        /*0052*/ 	.short	0x0014


	//----- nvinfo : EIATTR_PARAM_CBANK
	.align		4
        /*0054*/ 	.byte	0x04, 0x0a
        /*0056*/ 	.short	(.L_17 - .L_16)
	.align		4
.L_16:
        /*0058*/ 	.word	index@(.nv.constant0._Z4tickPiS_i)
        /*005c*/ 	.short	0x0380
        /*005e*/ 	.short	0x0014


	//----- nvinfo : EIATTR_SW_WAR
	.align		4
.L_17:
        /*0060*/ 	.byte	0x04, 0x36
        /*0062*/ 	.short	(.L_19 - .L_18)
.L_18:
        /*0064*/ 	.word	0x00000008
.L_19:


//--------------------- .nv.callgraph             --------------------------
	.section	.nv.callgraph,"",@"SHT_CUDA_CALLGRAPH"
	.align	4
	.sectionentsize	8
	.align		4
        /*0000*/ 	.word	0x00000000
	.align		4
        /*0004*/ 	.word	0xffffffff
	.align		4
        /*0008*/ 	.word	0x00000000
	.align		4
        /*000c*/ 	.word	0xfffffffe
	.align		4
        /*0010*/ 	.word	0x00000000
	.align		4
        /*0014*/ 	.word	0xfffffffd
	.align		4
        /*0018*/ 	.word	0x00000000
	.align		4
        /*001c*/ 	.word	0xfffffffc


//--------------------- .text._Z4tickPiS_i        --------------------------
	.section	.text._Z4tickPiS_i,"ax",@progbits
	.align	128
        .global         _Z4tickPiS_i
        .type           _Z4tickPiS_i,@function
        .size           _Z4tickPiS_i,(.L_x_1 - _Z4tickPiS_i)
        .other          _Z4tickPiS_i,@"STO_CUDA_ENTRY STV_DEFAULT"
_Z4tickPiS_i:
.text._Z4tickPiS_i:
[----:B------:R-:W-:Y:S01]  /*0000*/  LDC R1, c[0x0][0x37c] ;  /* 0x0000df00ff017b82 */ /* 0x000fe20000000800 */
[----:B------:R-:W0:Y:S07]  /*0010*/  S2R R3, SR_TID.X ;  /* 0x0000000000037919 */ /* 0x000e2e0000002100 */
[----:B------:R-:W1:Y:S01]  /*0020*/  S2UR UR6, SR_CTAID.X ;  /* 0x00000000000679c3 */ /* 0x000e620000002500 */
[----:B------:R-:W2:Y:S01]  /*0030*/  LDCU.64 UR8, c[0x0][0x380] ;  /* 0x00007000ff0877ac */ /* 0x000ea20008000a00 */
[----:B------:R-:W3:Y:S06]  /*0040*/  LDCU.64 UR4, c[0x0][0x358] ;  /* 0x00006b00ff0477ac */ /* 0x000eec0008000a00 */
[----:B------:R-:W1:Y:S08]  /*0050*/  LDC R9, c[0x0][0x390] ;  /* 0x0000e400ff097b82 */ /* 0x000e700000000800 */
[----:B------:R-:W4:Y:S01]  /*0060*/  LDC.64 R4, c[0x0][0x380] ;  /* 0x0000e000ff047b82 */ /* 0x000f220000000a00 */
[----:B-1----:R-:W-:-:S05]  /*0070*/  IMAD R0, R9, UR6, R9 ;  /* 0x0000000609007c24 */ /* 0x002fca000f8e0209 */
[C---:B0-----:R-:W-:Y:S01]  /*0080*/  IADD3 R2, P0, PT, R0.reuse, R3, RZ ;  /* 0x0000000300027210 */ /* 0x041fe20007f1e0ff */
[----:B------:R-:W-:Y:S01]  /*0090*/  IMAD R3, R9, UR6, R3 ;  /* 0x0000000609037c24 */ /* 0x000fe2000f8e0203 */
[----:B------:R-:W0:Y:S02]  /*00a0*/  LDCU.64 UR6, c[0x0][0x388] ;  /* 0x00007100ff0677ac */ /* 0x000e240008000a00 */
[----:B------:R-:W-:Y:S01]  /*00b0*/  LEA.HI.X.SX32 R7, R0, RZ, 0x1, P0 ;  /* 0x000000ff00077211 */ /* 0x000fe200000f0eff */
[C---:B------:R-:W-:Y:S02]  /*00c0*/  IMAD.SHL.U32 R0, R2.reuse, 0x4, RZ ;  /* 0x0000000402007824 */ /* 0x040fe400078e00ff */
[----:B----4-:R-:W-:Y:S01]  /*00d0*/  IMAD.WIDE R4, R3, 0x4, R4 ;  /* 0x0000000403047825 */ /* 0x010fe200078e0204 */
[----:B------:R-:W-:Y:S02]  /*00e0*/  SHF.L.U64.HI R2, R2, 0x2, R7 ;  /* 0x0000000202027819 */ /* 0x000fe40000010207 */
[----:B--2---:R-:W-:-:S02]  /*00f0*/  IADD3 R10, P0, PT, R0, UR8, RZ ;  /* 0x00000008000a7c10 */ /* 0x004fc4000ff1e0ff */
[----:B---3--:R-:W2:Y:S01]  /*0100*/  LDG.E R3, desc[UR4][R4.64] ;  /* 0x0000000404037981 */ /* 0x008ea2000c1e1900 */
[C---:B------:R-:W-:Y:S01]  /*0110*/  IMAD.WIDE R6, R9.reuse, 0x4, R4 ;  /* 0x0000000409067825 */ /* 0x040fe200078e0204 */
[----:B------:R-:W-:Y:S02]  /*0120*/  IADD3.X R11, PT, PT, R2, UR9, RZ, P0, !PT ;  /* 0x00000009020b7c10 */ /* 0x000fe400087fe4ff */
[----:B------:R-:W2:Y:S04]  /*0130*/  LDG.E R12, desc[UR4][R4.64+0x4] ;  /* 0x00000404040c7981 */ /* 0x000ea8000c1e1900 */
[----:B------:R0:W2:Y:S01]  /*0140*/  LDG.E R13, desc[UR4][R4.64+0x8] ;  /* 0x00000804040d7981 */ /* 0x0000a2000c1e1900 */
[----:B------:R-:W-:-:S03]  /*0150*/  IMAD.WIDE R8, R9, 0x4, R6 ;  /* 0x0000000409087825 */ /* 0x000fc600078e0206 */
[----:B------:R-:W3:Y:S04]  /*0160*/  LDG.E R14, desc[UR4][R6.64] ;  /* 0x00000004060e7981 */ /* 0x000ee8000c1e1900 */
[----:B------:R-:W3:Y:S04]  /*0170*/  LDG.E R15, desc[UR4][R6.64+0x8] ;  /* 0x00000804060f7981 */ /* 0x000ee8000c1e1900 */
[----:B------:R-:W4:Y:S04]  /*0180*/  LDG.E R10, desc[UR4][R10.64+0x4] ;  /* 0x000004040a0a7981 */ /* 0x000f28000c1e1900 */
[----:B------:R-:W5:Y:S04]  /*0190*/  LDG.E R16, desc[UR4][R8.64] ;  /* 0x0000000408107981 */ /* 0x000f68000c1e1900 */
[----:B------:R-:W5:Y:S04]  /*01a0*/  LDG.E R17, desc[UR4][R8.64+0x4] ;  /* 0x0000040408117981 */ /* 0x000f68000c1e1900 */
[----:B------:R-:W5:Y:S01]  /*01b0*/  LDG.E R18, desc[UR4][R8.64+0x8] ;  /* 0x0000080408127981 */ /* 0x000f62000c1e1900 */
[----:B0-----:R-:W-:-:S02]  /*01c0*/  IADD3 R4, P2, PT, R0, UR6, RZ ;  /* 0x0000000600047c10 */ /* 0x001fc4000ff5e0ff */
[----:B--2---:R-:W-:-:S04]  /*01d0*/  IADD3 R3, PT, PT, R13, R12, R3 ;  /* 0x0000000c0d037210 */ /* 0x004fc80007ffe003 */
[----:B---3--:R-:W-:Y:S02]  /*01e0*/  IADD3 R3, PT, PT, R15, R14, R3 ;  /* 0x0000000e0f037210 */ /* 0x008fe40007ffe003 */
[----:B----4-:R-:W-:Y:S02]  /*01f0*/  ISETP.NE.AND P1, PT, R10, RZ, PT ;  /* 0x000000ff0a00720c */ /* 0x010fe40003f25270 */
[----:B-----5:R-:W-:-:S05]  /*0200*/  IADD3 R3, PT, PT, R17, R16, R3 ;  /* 0x0000001011037210 */ /* 0x020fca0007ffe003 */
[----:B------:R-:W-:-:S06]  /*0210*/  IMAD.IADD R3, R3, 0x1, R18 ;  /* 0x0000000103037824 */ /* 0x000fcc00078e0212 */
[----:B------:R-:W-:-:S04]  /*0220*/  @P1 LOP3.LUT R5, R3, 0xfffffffe, RZ, 0xc0, !PT ;  /* 0xfffffffe03051812 */ /* 0x000fc800078ec0ff */
[----:B------:R-:W-:Y:S02]  /*0230*/  @P1 ISETP.EQ.AND P0, PT, R5, 0x2, PT ;  /* 0x000000020500180c */ /* 0x000fe40003f02270 */
[----:B------:R-:W-:Y:S02]  /*0240*/  @!P1 ISETP.EQ.AND P0, PT, R3, 0x3, PT ;  /* 0x000000030300980c */ /* 0x000fe40003f02270 */
[----:B------:R-:W-:Y:S02]  /*0250*/  IADD3.X R5, PT, PT, R2, UR7, RZ, P2, !PT ;  /* 0x0000000702057c10 */ /* 0x000fe400097fe4ff */
[----:B------:R-:W-:-:S05]  /*0260*/  SEL R3, RZ, 0x1, !P0 ;  /* 0x00000001ff037807 */ /* 0x000fca0004000000 */
[----:B------:R-:W-:Y:S01]  /*0270*/  STG.E desc[UR4][R4.64+0x4], R3 ;  /* 0x0000040304007986 */ /* 0x000fe2000c101904 */
[----:B------:R-:W-:Y:S05]  /*0280*/  EXIT ;  /* 0x000000000000794d */ /* 0x000fea0003800000 */
.L_x_0:
[----:B------:R-:W-:-:S00]  /*0290*/  BRA `(.L_x_0) ;  /* 0xfffffffc00fc7947 */ /* 0x000fc0000383ffff */
[----:B------:R-:W-:-:S00]  /*02a0*/  NOP ;  /* 0x0000000000007918 */ /* 0x000fc00000000000 */
        /* <DEDUP_REMOVED lines=13> */
.L_x_1:


//--------------------- .nv.shared.reserved.0     --------------------------
	.section	.nv.shared.reserved.0,"aw",@nobits
	.weak		__nv_reservedSMEM_offset_0_alias
	.size		__nv_reservedSMEM_offset_0_alias, 0, 64
	.other		__nv_reservedSMEM_offset_0_alias,@"STO_CUDA_RESERVED_SHARED STV_DEFAULT"
__nv_reservedSMEM_offset_0_alias:
	.zero		0
	.zero		64


//--------------------- .nv.constant0._Z4tickPiS_i --------------------------
	.section	.nv.constant0._Z4tickPiS_i,"a",@progbits
	.sectionflags	@""
	.align	4
.nv.constant0._Z4tickPiS_i:
	.zero		916


//--------------------- SYMBOLS --------------------------

	.type		.nv.reservedSmem.offset0,@object
	.size		.nv.reservedSmem.offset0,0x4
